	.headerflags	@"EF_CUDA_TEXMODE_UNIFIED EF_CUDA_64BIT_ADDRESS EF_CUDA_ACCELERATORS EF_CUDA_SM90 EF_CUDA_VIRTUAL_SM(EF_CUDA_SM90)"
	.elftype	@"ET_EXEC"


//--------------------- .nv.info                  --------------------------
	.section	.nv.info,"",@"SHT_CUDA_INFO"
	.align	4


	//----- nvinfo : EIATTR_REGCOUNT
	.align		4
        /*0000*/ 	.byte	0x04, 0x2f
        /*0002*/ 	.short	(.L_1 - .L_0)
	.align		4
.L_0:
        /*0004*/ 	.word	index@(triton_per_fused_sum_0)
        /*0008*/ 	.word	0x0000000e


	//----- nvinfo : EIATTR_MIN_STACK_SIZE
	.align		4
.L_1:
        /*000c*/ 	.byte	0x04, 0x12
        /*000e*/ 	.short	(.L_3 - .L_2)
	.align		4
.L_2:
        /*0010*/ 	.word	index@(triton_per_fused_sum_0)
        /*0014*/ 	.word	0x00000000


	//----- nvinfo : EIATTR_FRAME_SIZE
	.align		4
.L_3:
        /*0018*/ 	.byte	0x04, 0x11
        /*001a*/ 	.short	(.L_5 - .L_4)
	.align		4
.L_4:
        /*001c*/ 	.word	index@(triton_per_fused_sum_0)
        /*0020*/ 	.word	0x00000000


	//----- nvinfo : EIATTR_MIN_STACK_SIZE
	.align		4
.L_5:
        /*0024*/ 	.byte	0x04, 0x12
        /*0026*/ 	.short	(.L_7 - .L_6)
	.align		4
.L_6:
        /*0028*/ 	.word	index@(triton_per_fused_sum_0)
        /*002c*/ 	.word	0x00000000
.L_7:


//--------------------- .nv.info.triton_per_fused_sum_0 --------------------------
	.section	.nv.info.triton_per_fused_sum_0,"",@"SHT_CUDA_INFO"
	.sectionflags	@""
	.align	4


	//----- nvinfo : EIATTR_CUDA_API_VERSION
	.align		4
        /*0000*/ 	.byte	0x04, 0x37
        /*0002*/ 	.short	(.L_9 - .L_8)
.L_8:
        /*0004*/ 	.word	0x0000007c


	//----- nvinfo : EIATTR_KPARAM_INFO
	.align		4
.L_9:
        /*0008*/ 	.byte	0x04, 0x17
        /*000a*/ 	.short	(.L_11 - .L_10)
.L_10:
        /*000c*/ 	.word	0x00000000
        /*0010*/ 	.short	0x0003
        /*0012*/ 	.short	0x0014
        /*0014*/ 	.byte	0x00, 0xf0, 0x11, 0x00


	//----- nvinfo : EIATTR_KPARAM_INFO
	.align		4
.L_11:
        /*0018*/ 	.byte	0x04, 0x17
        /*001a*/ 	.short	(.L_13 - .L_12)
.L_12:
        /*001c*/ 	.word	0x00000000
        /*0020*/ 	.short	0x0002
        /*0022*/ 	.short	0x0010
        /*0024*/ 	.byte	0x00, 0xf0, 0x11, 0x00


	//----- nvinfo : EIATTR_KPARAM_INFO
	.align		4
.L_13:
        /*0028*/ 	.byte	0x04, 0x17
        /*002a*/ 	.short	(.L_15 - .L_14)
.L_14:
        /*002c*/ 	.word	0x00000000
        /*0030*/ 	.short	0x0001
        /*0032*/ 	.short	0x0008
        /*0034*/ 	.byte	0x00, 0xf4, 0x21, 0x00


	//----- nvinfo : EIATTR_KPARAM_INFO
	.align		4
.L_15:
        /*0038*/ 	.byte	0x04, 0x17
        /*003a*/ 	.short	(.L_17 - .L_16)
.L_16:
        /*003c*/ 	.word	0x00000000
        /*0040*/ 	.short	0x0000
        /*0042*/ 	.short	0x0000
        /*0044*/ 	.byte	0x00, 0xf4, 0x21, 0x00


	//----- nvinfo : EIATTR_SPARSE_MMA_MASK
	.align		4
.L_17:
        /*0048*/ 	.byte	0x03, 0x50
        /*004a*/ 	.short	0x0000


	//----- nvinfo : EIATTR_MAXREG_COUNT
	.align		4
        /*004c*/ 	.byte	0x03, 0x1b
        /*004e*/ 	.short	0x00ff


	//----- nvinfo : EIATTR_COOP_GROUP_MASK_REGIDS
	.align		4
        /*0050*/ 	.byte	0x04, 0x29
        /*0052*/ 	.short	(.L_19 - .L_18)


	//   ....[0]....
.L_18:
        /*0054*/ 	.word	0xffffffff


	//   ....[1]....
        /*0058*/ 	.word	0xffffffff


	//   ....[2]....
        /*005c*/ 	.word	0xffffffff


	//   ....[3]....
        /*0060*/ 	.word	0xffffffff


	//----- nvinfo : EIATTR_COOP_GROUP_INSTR_OFFSETS
	.align		4
.L_19:
        /*0064*/ 	.byte	0x04, 0x28
        /*0066*/ 	.short	(.L_21 - .L_20)


	//   ....[0]....
.L_20:
        /*0068*/ 	.word	0x00000170


	//   ....[1]....
        /*006c*/ 	.word	0x000001a0


	//   ....[2]....
        /*0070*/ 	.word	0x000001c0


	//   ....[3]....
        /*0074*/ 	.word	0x000001f0


	//----- nvinfo : EIATTR_EXIT_INSTR_OFFSETS
	.align		4
.L_21:
        /*0078*/ 	.byte	0x04, 0x1c
        /*007a*/ 	.short	(.L_23 - .L_22)


	//   ....[0]....
.L_22:
        /*007c*/ 	.word	0x00000220


	//   ....[1]....
        /*0080*/ 	.word	0x00000240


	//----- nvinfo : EIATTR_REQNTID
	.align		4
.L_23:
        /*0084*/ 	.byte	0x04, 0x10
        /*0086*/ 	.short	(.L_25 - .L_24)
.L_24:
        /*0088*/ 	.word	0x00000040
        /*008c*/ 	.word	0x00000001
        /*0090*/ 	.word	0x00000001


	//----- nvinfo : EIATTR_CBANK_PARAM_SIZE
	.align		4
.L_25:
        /*0094*/ 	.byte	0x03, 0x19
        /*0096*/ 	.short	0x0018


	//----- nvinfo : EIATTR_PARAM_CBANK
	.align		4
        /*0098*/ 	.byte	0x04, 0x0a
        /*009a*/ 	.short	(.L_27 - .L_26)
	.align		4
.L_26:
        /*009c*/ 	.word	index@(.nv.constant0.triton_per_fused_sum_0)
        /*00a0*/ 	.short	0x0210
        /*00a2*/ 	.short	0x0018


	//----- nvinfo : EIATTR_SW_WAR
	.align		4
.L_27:
        /*00a4*/ 	.byte	0x04, 0x36
        /*00a6*/ 	.short	(.L_29 - .L_28)
.L_28:
        /*00a8*/ 	.word	0x00000008
.L_29:


//--------------------- .nv.callgraph             --------------------------
	.section	.nv.callgraph,"",@"SHT_CUDA_CALLGRAPH"
	.align	4
	.sectionentsize	8
	.align		4
        /*0000*/ 	.word	0x00000000
	.align		4
        /*0004*/ 	.word	0xffffffff
	.align		4
        /*0008*/ 	.word	0x00000000
	.align		4
        /*000c*/ 	.word	0xfffffffe
	.align		4
        /*0010*/ 	.word	0x00000000
	.align		4
        /*0014*/ 	.word	0xfffffffd
	.align		4
        /*0018*/ 	.word	0x00000000
	.align		4
        /*001c*/ 	.word	0xfffffffc


//--------------------- .text.triton_per_fused_sum_0 --------------------------
	.section	.text.triton_per_fused_sum_0,"ax",@progbits
	.align	128
        .global         triton_per_fused_sum_0
        .type           triton_per_fused_sum_0,@function
        .size           triton_per_fused_sum_0,(.L_x_1 - triton_per_fused_sum_0)
        .other          triton_per_fused_sum_0,@"STO_CUDA_ENTRY STV_DEFAULT"
triton_per_fused_sum_0:
.text.triton_per_fused_sum_0:
[----:B------:R-:W0:Y:S02]  /*0000*/  LDC R1, c[0x0][0x28] ;  /* 0x00000a00ff017b82 */ /* 0x000e240000000800 */
[----:B------:R-:W1:Y:S01]  /*0010*/  S2R R11, SR_CTAID.X ;  /* 0x00000000000b7919 */ /* 0x000e620000002500 */
[----:B------:R-:W2:Y:S01]  /*0020*/  LDC.64 R2, c[0x0][0x210] ;  /* 0x00008400ff027b82 */ /* 0x000ea20000000a00 */
[----:B------:R-:W-:Y:S01]  /*0030*/  ULDC.64 UR4, c[0x0][0x208] ;  /* 0x0000820000047ab9 */ /* 0x000fe20000000a00 */
[----:B------:R-:W3:Y:S01]  /*0040*/  S2R R10, SR_TID.X ;  /* 0x00000000000a7919 */ /* 0x000ee20000002100 */
[----:B-1----:R-:W-:Y:S02]  /*0050*/  SHF.R.S32.HI R0, RZ, 0x1f, R11 ;  /* 0x0000001fff007819 */ /* 0x002fe4000001140b */
[----:B------:R-:W-:Y:S01]  /*0060*/  ISETP.GE.AND P0, PT, R11, 0x10, PT ;  /* 0x000000100b00780c */ /* 0x000fe20003f06270 */
[----:B---3--:R-:W-:Y:S01]  /*0070*/  IMAD.SHL.U32 R4, R10, 0x4, RZ ;  /* 0x000000040a047824 */ /* 0x008fe200078e00ff */
[----:B------:R-:W-:-:S04]  /*0080*/  LEA.HI R0, R0, R11, RZ, 0x2 ;  /* 0x0000000b00007211 */ /* 0x000fc800078f10ff */
[----:B------:R-:W-:Y:S02]  /*0090*/  LOP3.LUT R5, R4, 0x30, RZ, 0xc0, !PT ;  /* 0x0000003004057812 */ /* 0x000fe400078ec0ff */
[C---:B------:R-:W-:Y:S01]  /*00a0*/  LOP3.LUT R4, R0.reuse, 0x3ffffffc, RZ, 0xc0, !PT ;  /* 0x3ffffffc00047812 */ /* 0x040fe200078ec0ff */
[----:B------:R-:W-:Y:S01]  /*00b0*/  IMAD.SHL.U32 R0, R0, 0x10, RZ ;  /* 0x0000001000007824 */ /* 0x000fe200078e00ff */
[----:B------:R-:W-:-:S03]  /*00c0*/  LOP3.LUT R5, R5, 0x3, R10, 0xf8, !PT ;  /* 0x0000000305057812 */ /* 0x000fc600078ef80a */
[----:B------:R-:W-:Y:S01]  /*00d0*/  IMAD.IADD R4, R11, 0x1, -R4 ;  /* 0x000000010b047824 */ /* 0x000fe200078e0a04 */
[----:B------:R-:W-:-:S04]  /*00e0*/  LOP3.LUT R0, R0, 0xffffffc0, RZ, 0xc0, !PT ;  /* 0xffffffc000007812 */ /* 0x000fc800078ec0ff */
[----:B------:R-:W-:-:S05]  /*00f0*/  LEA R5, R4, R5, 0x2 ;  /* 0x0000000504057211 */ /* 0x000fca00078e10ff */
[----:B------:R-:W-:Y:S01]  /*0100*/  IMAD.IADD R5, R0, 0x1, R5 ;  /* 0x0000000100057824 */ /* 0x000fe200078e0205 */
[----:B------:R-:W-:-:S03]  /*0110*/  HFMA2.MMA R0, -RZ, RZ, 0, 0 ;  /* 0x00000000ff007435 */ /* 0x000fc600000001ff */
[----:B--2---:R-:W-:-:S07]  /*0120*/  IMAD.WIDE R2, R5, 0x4, R2 ;  /* 0x0000000405027825 */ /* 0x004fce00078e0202 */
[----:B------:R-:W2:Y:S02]  /*0130*/  @!P0 LDG.E R0, desc[UR4][R2.64] ;  /* 0x0000000402008981 */ /* 0x000ea4000c1e1900 */
[----:B--2---:R-:W-:-:S04]  /*0140*/  SEL R0, R0, RZ, !P0 ;  /* 0x000000ff00007207 */ /* 0x004fc80004000000 */
[----:B------:R-:W-:Y:S02]  /*0150*/  FSEL R0, R0, RZ, !P0 ;  /* 0x000000ff00007208 */ /* 0x000fe40004000000 */
[----:B------:R-:W-:-:S03]  /*0160*/  LOP3.LUT P0, RZ, R10, 0x3f, RZ, 0xc0, !PT ;  /* 0x0000003f0aff7812 */ /* 0x000fc6000780c0ff */
[----:B------:R-:W1:Y:S01]  /*0170*/  SHFL.BFLY PT, R5, R0, 0x8, 0x1f ;  /* 0x0d001f0000057f89 */ /* 0x000e6200000e0000 */
[----:B------:R-:W-:Y:S01]  /*0180*/  ISETP.LT.AND P0, PT, R11, 0x10, !P0 ;  /* 0x000000100b00780c */ /* 0x000fe20004701270 */
[----:B-1----:R-:W-:-:S05]  /*0190*/  FADD R6, R0, R5 ;  /* 0x0000000500067221 */ /* 0x002fca0000000000 */
[----:B------:R-:W1:Y:S02]  /*01a0*/  SHFL.BFLY PT, R5, R6, 0x4, 0x1f ;  /* 0x0c801f0006057f89 */ /* 0x000e6400000e0000 */
[----:B-1----:R-:W-:-:S05]  /*01b0*/  FADD R7, R6, R5 ;  /* 0x0000000506077221 */ /* 0x002fca0000000000 */
[----:B------:R-:W1:Y:S02]  /*01c0*/  SHFL.BFLY PT, R4, R7, 0x2, 0x1f ;  /* 0x0c401f0007047f89 */ /* 0x000e6400000e0000 */
[----:B-1----:R-:W-:Y:S02]  /*01d0*/  FADD R8, R7, R4 ;  /* 0x0000000407087221 */ /* 0x002fe40000000000 */
[----:B------:R-:W1:Y:S03]  /*01e0*/  LDC.64 R4, c[0x0][0x218] ;  /* 0x00008600ff047b82 */ /* 0x000e660000000a00 */
[----:B------:R-:W2:Y:S01]  /*01f0*/  SHFL.BFLY PT, R9, R8, 0x1, 0x1f ;  /* 0x0c201f0008097f89 */ /* 0x000ea200000e0000 */
[----:B-1----:R-:W-:-:S04]  /*0200*/  IMAD.WIDE R2, R11, 0x4, R4 ;  /* 0x000000040b027825 */ /* 0x002fc800078e0204 */
[----:B--2---:R-:W-:Y:S01]  /*0210*/  FADD R9, R8, R9 ;  /* 0x0000000908097221 */ /* 0x004fe20000000000 */
[----:B------:R-:W-:Y:S06]  /*0220*/  @!P0 EXIT ;  /* 0x000000000000894d */ /* 0x000fec0003800000 */
[----:B------:R-:W-:Y:S01]  /*0230*/  STG.E desc[UR4][R2.64], R9 ;  /* 0x0000000902007986 */ /* 0x000fe2000c101904 */
[----:B------:R-:W-:Y:S05]  /*0240*/  EXIT ;  /* 0x000000000000794d */ /* 0x000fea0003800000 */
.L_x_0:
[----:B------:R-:W-:-:S00]  /*0250*/  BRA `(.L_x_0) ;  /* 0xfffffffc00fc7947 */ /* 0x000fc0000383ffff */
[----:B------:R-:W-:-:S00]  /*0260*/  NOP ;  /* 0x0000000000007918 */ /* 0x000fc00000000000 */
        /* <DEDUP_REMOVED lines=9> */
.L_x_1:


//--------------------- .nv.constant0.triton_per_fused_sum_0 --------------------------
	.section	.nv.constant0.triton_per_fused_sum_0,"a",@progbits
	.sectionflags	@""
	.align	4
.nv.constant0.triton_per_fused_sum_0:
	.zero		552
